	.headerflags	@"EF_CUDA_TEXMODE_UNIFIED EF_CUDA_64BIT_ADDRESS EF_CUDA_ACCELERATORS EF_CUDA_SM90 EF_CUDA_VIRTUAL_SM(EF_CUDA_SM90)"
	.elftype	@"ET_EXEC"


//--------------------- .nv.info                  --------------------------
	.section	.nv.info,"",@"SHT_CUDA_INFO"
	.align	4


	//----- nvinfo : EIATTR_REGCOUNT
	.align		4
        /*0000*/ 	.byte	0x04, 0x2f
        /*0002*/ 	.short	(.L_3 - .L_2)
	.align		4
.L_2:
        /*0004*/ 	.word	index@(triton_per_fused__native_batch_norm_legit_no_training_mean_relu_14)
        /*0008*/ 	.word	0x0000001a


	//----- nvinfo : EIATTR_MIN_STACK_SIZE
	.align		4
.L_3:
        /*000c*/ 	.byte	0x04, 0x12
        /*000e*/ 	.short	(.L_5 - .L_4)
	.align		4
.L_4:
        /*0010*/ 	.word	index@(triton_per_fused__native_batch_norm_legit_no_training_mean_relu_14)
        /*0014*/ 	.word	0x00000000


	//----- nvinfo : EIATTR_FRAME_SIZE
	.align		4
.L_5:
        /*0018*/ 	.byte	0x04, 0x11
        /*001a*/ 	.short	(.L_7 - .L_6)
	.align		4
.L_6:
        /*001c*/ 	.word	index@(triton_per_fused__native_batch_norm_legit_no_training_mean_relu_14)
        /*0020*/ 	.word	0x00000000


	//----- nvinfo : EIATTR_MIN_STACK_SIZE
	.align		4
.L_7:
        /*0024*/ 	.byte	0x04, 0x12
        /*0026*/ 	.short	(.L_9 - .L_8)
	.align		4
.L_8:
        /*0028*/ 	.word	index@(triton_per_fused__native_batch_norm_legit_no_training_mean_relu_14)
        /*002c*/ 	.word	0x00000000
.L_9:


//--------------------- .nv.info.triton_per_fused__native_batch_norm_legit_no_training_mean_relu_14 --------------------------
	.section	.nv.info.triton_per_fused__native_batch_norm_legit_no_training_mean_relu_14,"",@"SHT_CUDA_INFO"
	.sectionflags	@""
	.align	4


	//----- nvinfo : EIATTR_CUDA_API_VERSION
	.align		4
        /*0000*/ 	.byte	0x04, 0x37
        /*0002*/ 	.short	(.L_11 - .L_10)
.L_10:
        /*0004*/ 	.word	0x0000007c


	//----- nvinfo : EIATTR_KPARAM_INFO
	.align		4
.L_11:
        /*0008*/ 	.byte	0x04, 0x17
        /*000a*/ 	.short	(.L_13 - .L_12)
.L_12:
        /*000c*/ 	.word	0x00000000
        /*0010*/ 	.short	0x0007
        /*0012*/ 	.short	0x0034
        /*0014*/ 	.byte	0x00, 0xf0, 0x11, 0x00


	//----- nvinfo : EIATTR_KPARAM_INFO
	.align		4
.L_13:
        /*0018*/ 	.byte	0x04, 0x17
        /*001a*/ 	.short	(.L_15 - .L_14)
.L_14:
        /*001c*/ 	.word	0x00000000
        /*0020*/ 	.short	0x0006
        /*0022*/ 	.short	0x0030
        /*0024*/ 	.byte	0x00, 0xf0, 0x11, 0x00


	//----- nvinfo : EIATTR_KPARAM_INFO
	.align		4
.L_15:
        /*0028*/ 	.byte	0x04, 0x17
        /*002a*/ 	.short	(.L_17 - .L_16)
.L_16:
        /*002c*/ 	.word	0x00000000
        /*0030*/ 	.short	0x0005
        /*0032*/ 	.short	0x0028
        /*0034*/ 	.byte	0x00, 0xf4, 0x21, 0x00


	//----- nvinfo : EIATTR_KPARAM_INFO
	.align		4
.L_17:
        /*0038*/ 	.byte	0x04, 0x17
        /*003a*/ 	.short	(.L_19 - .L_18)
.L_18:
        /*003c*/ 	.word	0x00000000
        /*0040*/ 	.short	0x0004
        /*0042*/ 	.short	0x0020
        /*0044*/ 	.byte	0x00, 0xf4, 0x21, 0x00


	//----- nvinfo : EIATTR_KPARAM_INFO
	.align		4
.L_19:
        /*0048*/ 	.byte	0x04, 0x17
        /*004a*/ 	.short	(.L_21 - .L_20)
.L_20:
        /*004c*/ 	.word	0x00000000
        /*0050*/ 	.short	0x0003
        /*0052*/ 	.short	0x0018
        /*0054*/ 	.byte	0x00, 0xf4, 0x21, 0x00


	//----- nvinfo : EIATTR_KPARAM_INFO
	.align		4
.L_21:
        /*0058*/ 	.byte	0x04, 0x17
        /*005a*/ 	.short	(.L_23 - .L_22)
.L_22:
        /*005c*/ 	.word	0x00000000
        /*0060*/ 	.short	0x0002
        /*0062*/ 	.short	0x0010
        /*0064*/ 	.byte	0x00, 0xf4, 0x21, 0x00


	//----- nvinfo : EIATTR_KPARAM_INFO
	.align		4
.L_23:
        /*0068*/ 	.byte	0x04, 0x17
        /*006a*/ 	.short	(.L_25 - .L_24)
.L_24:
        /*006c*/ 	.word	0x00000000
        /*0070*/ 	.short	0x0001
        /*0072*/ 	.short	0x0008
        /*0074*/ 	.byte	0x00, 0xf4, 0x21, 0x00


	//----- nvinfo : EIATTR_KPARAM_INFO
	.align		4
.L_25:
        /*0078*/ 	.byte	0x04, 0x17
        /*007a*/ 	.short	(.L_27 - .L_26)
.L_26:
        /*007c*/ 	.word	0x00000000
        /*0080*/ 	.short	0x0000
        /*0082*/ 	.short	0x0000
        /*0084*/ 	.byte	0x00, 0xf4, 0x21, 0x00


	//----- nvinfo : EIATTR_SPARSE_MMA_MASK
	.align		4
.L_27:
        /*0088*/ 	.byte	0x03, 0x50
        /*008a*/ 	.short	0x0000


	//----- nvinfo : EIATTR_MAXREG_COUNT
	.align		4
        /*008c*/ 	.byte	0x03, 0x1b
        /*008e*/ 	.short	0x00ff


	//----- nvinfo : EIATTR_COOP_GROUP_MASK_REGIDS
	.align		4
        /*0090*/ 	.byte	0x04, 0x29
        /*0092*/ 	.short	(.L_29 - .L_28)


	//   ....[0]....
.L_28:
        /*0094*/ 	.word	0xffffffff


	//   ....[1]....
        /*0098*/ 	.word	0xffffffff


	//   ....[2]....
        /*009c*/ 	.word	0xffffffff


	//   ....[3]....
        /*00a0*/ 	.word	0xffffffff


	//   ....[4]....
        /*00a4*/ 	.word	0xffffffff


	//   ....[5]....
        /*00a8*/ 	.word	0xffffffff


	//   ....[6]....
        /*00ac*/ 	.word	0xffffffff


	//----- nvinfo : EIATTR_COOP_GROUP_INSTR_OFFSETS
	.align		4
.L_29:
        /*00b0*/ 	.byte	0x04, 0x28
        /*00b2*/ 	.short	(.L_31 - .L_30)


	//   ....[0]....
.L_30:
        /*00b4*/ 	.word	0x000004c0


	//   ....[1]....
        /*00b8*/ 	.word	0x000004d0


	//   ....[2]....
        /*00bc*/ 	.word	0x00000500


	//   ....[3]....
        /*00c0*/ 	.word	0x00000510


	//   ....[4]....
        /*00c4*/ 	.word	0x00000540


	//   ....[5]....
        /*00c8*/ 	.word	0x00000550


	//   ....[6]....
        /*00cc*/ 	.word	0x00000670


	//----- nvinfo : EIATTR_EXIT_INSTR_OFFSETS
	.align		4
.L_31:
        /*00d0*/ 	.byte	0x04, 0x1c
        /*00d2*/ 	.short	(.L_33 - .L_32)


	//   ....[0]....
.L_32:
        /*00d4*/ 	.word	0x000007d0


	//   ....[1]....
        /*00d8*/ 	.word	0x00000800


	//----- nvinfo : EIATTR_REQNTID
	.align		4
.L_33:
        /*00dc*/ 	.byte	0x04, 0x10
        /*00de*/ 	.short	(.L_35 - .L_34)
.L_34:
        /*00e0*/ 	.word	0x00000040
        /*00e4*/ 	.word	0x00000001
        /*00e8*/ 	.word	0x00000001


	//----- nvinfo : EIATTR_CBANK_PARAM_SIZE
	.align		4
.L_35:
        /*00ec*/ 	.byte	0x03, 0x19
        /*00ee*/ 	.short	0x0038


	//----- nvinfo : EIATTR_PARAM_CBANK
	.align		4
        /*00f0*/ 	.byte	0x04, 0x0a
        /*00f2*/ 	.short	(.L_37 - .L_36)
	.align		4
.L_36:
        /*00f4*/ 	.word	index@(.nv.constant0.triton_per_fused__native_batch_norm_legit_no_training_mean_relu_14)
        /*00f8*/ 	.short	0x0210
        /*00fa*/ 	.short	0x0038


	//----- nvinfo : EIATTR_SW_WAR
	.align		4
.L_37:
        /*00fc*/ 	.byte	0x04, 0x36
        /*00fe*/ 	.short	(.L_39 - .L_38)
.L_38:
        /*0100*/ 	.word	0x00000008
.L_39:


//--------------------- .nv.callgraph             --------------------------
	.section	.nv.callgraph,"",@"SHT_CUDA_CALLGRAPH"
	.align	4
	.sectionentsize	8
	.align		4
        /*0000*/ 	.word	0x00000000
	.align		4
        /*0004*/ 	.word	0xffffffff
	.align		4
        /*0008*/ 	.word	0x00000000
	.align		4
        /*000c*/ 	.word	0xfffffffe
	.align		4
        /*0010*/ 	.word	0x00000000
	.align		4
        /*0014*/ 	.word	0xfffffffd
	.align		4
        /*0018*/ 	.word	0x00000000
	.align		4
        /*001c*/ 	.word	0xfffffffc


//--------------------- .nv.constant4             --------------------------
	.section	.nv.constant4,"a",@progbits
	.align	8
	.align		8
.nv.constant4:
        /*0000*/ 	.dword	_$_str
	.align		8
        /*0008*/ 	.dword	_$_str_$_2


//--------------------- .text.triton_per_fused__native_batch_norm_legit_no_training_mean_relu_14 --------------------------
	.section	.text.triton_per_fused__native_batch_norm_legit_no_training_mean_relu_14,"ax",@progbits
	.sectionflags	@"SHF_BARRIERS=1"
	.align	128
        .global         triton_per_fused__native_batch_norm_legit_no_training_mean_relu_14
        .type           triton_per_fused__native_batch_norm_legit_no_training_mean_relu_14,@function
        .size           triton_per_fused__native_batch_norm_legit_no_training_mean_relu_14,(.L_x_1 - triton_per_fused__native_batch_norm_legit_no_training_mean_relu_14)
        .other          triton_per_fused__native_batch_norm_legit_no_training_mean_relu_14,@"STO_CUDA_ENTRY STV_DEFAULT"
triton_per_fused__native_batch_norm_legit_no_training_mean_relu_14:
.text.triton_per_fused__native_batch_norm_legit_no_training_mean_relu_14:
[----:B------:R-:W0:Y:S01]  /*0000*/  LDC R1, c[0x0][0x28] ;  /* 0x00000a00ff017b82 */ /* 0x000e220000000800 */
[----:B------:R-:W1:Y:S07]  /*0010*/  S2R R0, SR_TID.X ;  /* 0x0000000000007919 */ /* 0x000e6e0000002100 */
[----:B------:R-:W2:Y:S01]  /*0020*/  LDC.64 R6, c[0x0][0x228] ;  /* 0x00008a00ff067b82 */ /* 0x000ea20000000a00 */
[----:B------:R-:W-:Y:S01]  /*0030*/  ULDC.64 UR6, c[0x0][0x208] ;  /* 0x0000820000067ab9 */ /* 0x000fe20000000a00 */
[----:B------:R-:W3:Y:S06]  /*0040*/  S2R R9, SR_CTAID.X ;  /* 0x0000000000097919 */ /* 0x000eec0000002500 */
[----:B------:R-:W4:Y:S08]  /*0050*/  LDC.64 R4, c[0x0][0x218] ;  /* 0x00008600ff047b82 */ /* 0x000f300000000a00 */
[----:B------:R-:W5:Y:S08]  /*0060*/  LDC.64 R14, c[0x0][0x220] ;  /* 0x00008800ff0e7b82 */ /* 0x000f700000000a00 */
[----:B------:R-:W4:Y:S01]  /*0070*/  LDC.64 R16, c[0x0][0x230] ;  /* 0x00008c00ff107b82 */ /* 0x000f220000000a00 */
[----:B-1----:R-:W-:-:S02]  /*0080*/  IMAD.SHL.U32 R8, R0, 0x2, RZ ;  /* 0x0000000200087824 */ /* 0x002fc400078e00ff */
[----:B---3--:R-:W-:-:S03]  /*0090*/  IMAD.SHL.U32 R9, R9, 0x8, RZ ;  /* 0x0000000809097824 */ /* 0x008fc600078e00ff */
[----:B------:R-:W-:-:S04]  /*00a0*/  LOP3.LUT R8, R8, 0x6, RZ, 0xc0, !PT ;  /* 0x0000000608087812 */ /* 0x000fc800078ec0ff */
[----:B------:R-:W-:-:S04]  /*00b0*/  LOP3.LUT R11, R9, R8, RZ, 0xfc, !PT ;  /* 0x00000008090b7212 */ /* 0x000fc800078efcff */
[----:B------:R-:W-:Y:S02]  /*00c0*/  SHF.R.S32.HI R2, RZ, 0x1f, R11 ;  /* 0x0000001fff027819 */ /* 0x000fe4000001140b */
[----:B------:R-:W-:Y:S02]  /*00d0*/  ISETP.GE.AND P0, PT, R11, 0x200, PT ;  /* 0x000002000b00780c */ /* 0x000fe40003f06270 */
[----:B------:R-:W-:-:S04]  /*00e0*/  LEA.HI R12, R2, R11, RZ, 0x7 ;  /* 0x0000000b020c7211 */ /* 0x000fc800078f38ff */
[----:B------:R-:W-:-:S05]  /*00f0*/  LOP3.LUT R2, R12, 0xffffff80, RZ, 0xc0, !PT ;  /* 0xffffff800c027812 */ /* 0x000fca00078ec0ff */
[----:B------:R-:W-:Y:S01]  /*0100*/  IMAD.IADD R11, R11, 0x1, -R2 ;  /* 0x000000010b0b7824 */ /* 0x000fe200078e0a02 */
[----:B------:R-:W-:-:S03]  /*0110*/  CS2R R2, SRZ ;  /* 0x0000000000027805 */ /* 0x000fc6000001ff00 */
[----:B--2---:R-:W-:-:S05]  /*0120*/  IMAD.WIDE R6, R11, 0x4, R6 ;  /* 0x000000040b067825 */ /* 0x004fca00078e0206 */
[----:B------:R1:W2:Y:S01]  /*0130*/  @!P0 LDG.E.EL.64 R2, desc[UR6][R6.64] ;  /* 0x0000000606028981 */ /* 0x0002a2000c2e1b00 */
[----:B------:R-:W-:Y:S02]  /*0140*/  IMAD.SHL.U32 R18, R0, 0x20, RZ ;  /* 0x0000002000127824 */ /* 0x000fe400078e00ff */
[----:B------:R-:W-:Y:S02]  /*0150*/  IMAD.SHL.U32 R19, R12, 0x10, RZ ;  /* 0x000000100c137824 */ /* 0x000fe400078e00ff */
[----:B------:R-:W3:Y:S01]  /*0160*/  LDC.64 R12, c[0x0][0x238] ;  /* 0x00008e00ff0c7b82 */ /* 0x000ee20000000a00 */
[----:B------:R-:W-:Y:S02]  /*0170*/  LOP3.LUT R18, R18, 0x780, RZ, 0xc0, !PT ;  /* 0x0000078012127812 */ /* 0x000fe400078ec0ff */
[----:B------:R-:W-:-:S04]  /*0180*/  LOP3.LUT R19, R19, 0xfffff800, RZ, 0xc0, !PT ;  /* 0xfffff80013137812 */ /* 0x000fc800078ec0ff */
[----:B------:R-:W-:-:S05]  /*0190*/  IADD3 R19, R19, R11, R18 ;  /* 0x0000000b13137210 */ /* 0x000fca0007ffe012 */
[----:B----4-:R-:W-:Y:S01]  /*01a0*/  IMAD.WIDE R18, R19, 0x4, R4 ;  /* 0x0000000413127825 */ /* 0x010fe200078e0204 */
[----:B------:R-:W-:Y:S02]  /*01b0*/  CS2R R4, SRZ ;  /* 0x0000000000047805 */ /* 0x000fe4000001ff00 */
[----:B-1----:R-:W-:Y:S01]  /*01c0*/  CS2R R6, SRZ ;  /* 0x0000000000067805 */ /* 0x002fe2000001ff00 */
[----:B-----5:R-:W-:-:S03]  /*01d0*/  IMAD.WIDE R20, R11, 0x4, R14 ;  /* 0x000000040b147825 */ /* 0x020fc600078e020e */
[----:B------:R-:W4:Y:S01]  /*01e0*/  @!P0 LDG.E.64 R4, desc[UR6][R18.64] ;  /* 0x0000000612048981 */ /* 0x000f22000c1e1b00 */
[----:B------:R-:W-:Y:S01]  /*01f0*/  CS2R R14, SRZ ;  /* 0x00000000000e7805 */ /* 0x000fe2000001ff00 */
[C---:B0-----:R-:W-:Y:S02]  /*0200*/  IMAD.WIDE R16, R11.reuse, 0x4, R16 ;  /* 0x000000040b107825 */ /* 0x041fe400078e0210 */
[----:B------:R-:W5:Y:S02]  /*0210*/  @!P0 LDG.E.EL.64 R6, desc[UR6][R20.64] ;  /* 0x0000000614068981 */ /* 0x000f64000c2e1b00 */
[----:B---3--:R-:W-:Y:S01]  /*0220*/  IMAD.WIDE R22, R11, 0x4, R12 ;  /* 0x000000040b167825 */ /* 0x008fe200078e020c */
[----:B------:R-:W-:-:S04]  /*0230*/  CS2R R12, SRZ ;  /* 0x00000000000c7805 */ /* 0x000fc8000001ff00 */
[----:B------:R-:W3:Y:S04]  /*0240*/  @!P0 LDG.E.EL.64 R14, desc[UR6][R22.64] ;  /* 0x00000006160e8981 */ /* 0x000ee8000c2e1b00 */
[----:B------:R0:W3:Y:S02]  /*0250*/  @!P0 LDG.E.EL.64 R12, desc[UR6][R16.64] ;  /* 0x00000006100c8981 */ /* 0x0000e4000c2e1b00 */
[----:B0-----:R-:W-:Y:S01]  /*0260*/  IMAD.MOV.U32 R16, RZ, RZ, 0x3e800000 ;  /* 0x3e800000ff107424 */ /* 0x001fe200078e00ff */
[----:B------:R-:W0:Y:S01]  /*0270*/  S2UR UR5, SR_CgaCtaId ;  /* 0x00000000000579c3 */ /* 0x000e220000008800 */
[----:B------:R-:W-:Y:S02]  /*0280*/  UMOV UR4, 0x400 ;  /* 0x0000040000047882 */ /* 0x000fe40000000000 */
[----:B0-----:R-:W-:Y:S01]  /*0290*/  UPRMT UR4, UR5, 0x654, UR4 ;  /* 0x0000065405047896 */ /* 0x001fe20008000004 */
[----:B--2---:R-:W-:Y:S01]  /*02a0*/  FADD R2, R2, 9.9999997473787516356e-06 ;  /* 0x3727c5ac02027421 */ /* 0x004fe20000000000 */
[----:B------:R-:W-:-:S03]  /*02b0*/  FADD R3, R3, 9.9999997473787516356e-06 ;  /* 0x3727c5ac03037421 */ /* 0x000fc60000000000 */
[----:B------:R-:W0:Y:S08]  /*02c0*/  MUFU.SQRT R11, R2 ;  /* 0x00000002000b7308 */ /* 0x000e300000002000 */
[----:B------:R-:W1:Y:S01]  /*02d0*/  MUFU.SQRT R18, R3 ;  /* 0x0000000300127308 */ /* 0x000e620000002000 */
[C---:B0-----:R-:W-:Y:S02]  /*02e0*/  FSETP.GT.AND P1, PT, R11.reuse, 8.50705917302346158658e+37, PT ;  /* 0x7e8000000b00780b */ /* 0x041fe40003f24000 */
[----:B------:R-:W-:-:S02]  /*02f0*/  FSETP.GEU.AND P3, PT, R11, 1.175494350822287508e-38, PT ;  /* 0x008000000b00780b */ /* 0x000fc40003f6e000 */
[C---:B-1----:R-:W-:Y:S02]  /*0300*/  FSETP.GT.AND P2, PT, R18.reuse, 8.50705917302346158658e+37, PT ;  /* 0x7e8000001200780b */ /* 0x042fe40003f44000 */
[----:B------:R-:W-:-:S07]  /*0310*/  FSETP.GEU.AND P4, PT, R18, 1.175494350822287508e-38, PT ;  /* 0x008000001200780b */ /* 0x000fce0003f8e000 */
[----:B------:R-:W-:-:S04]  /*0320*/  @P1 FMUL R11, R11, 0.25 ;  /* 0x3e8000000b0b1820 */ /* 0x000fc80000400000 */
[----:B------:R-:W-:Y:S01]  /*0330*/  @!P3 FMUL R11, R11, 16777216 ;  /* 0x4b8000000b0bb820 */ /* 0x000fe20000400000 */
[----:B------:R-:W-:-:S04]  /*0340*/  @P2 FMUL R18, R18, 0.25 ;  /* 0x3e80000012122820 */ /* 0x000fc80000400000 */
[----:B------:R-:W-:Y:S01]  /*0350*/  @!P4 FMUL R18, R18, 16777216 ;  /* 0x4b8000001212c820 */ /* 0x000fe20000400000 */
[----:B------:R-:W0:Y:S01]  /*0360*/  MUFU.RCP R11, R11 ;  /* 0x0000000b000b7308 */ /* 0x000e220000001000 */
[----:B------:R-:W-:-:S07]  /*0370*/  FSEL R2, R16, 1, P1 ;  /* 0x3f80000010027808 */ /* 0x000fce0000800000 */
[----:B------:R-:W1:Y:S01]  /*0380*/  MUFU.RCP R18, R18 ;  /* 0x0000001200127308 */ /* 0x000e620000001000 */
[----:B------:R-:W-:Y:S01]  /*0390*/  FSEL R3, R16, 1, P2 ;  /* 0x3f80000010037808 */ /* 0x000fe20001000000 */
[----:B------:R-:W-:Y:S01]  /*03a0*/  @!P3 FMUL R2, R2, 16777216 ;  /* 0x4b8000000202b820 */ /* 0x000fe20000400000 */
[----:B----4-:R-:W-:Y:S02]  /*03b0*/  SEL R17, R4, RZ, !P0 ;  /* 0x000000ff04117207 */ /* 0x010fe40004000000 */
[----:B------:R-:W-:Y:S01]  /*03c0*/  SEL R4, R5, RZ, !P0 ;  /* 0x000000ff05047207 */ /* 0x000fe20004000000 */
[----:B------:R-:W-:Y:S01]  /*03d0*/  @!P4 FMUL R3, R3, 16777216 ;  /* 0x4b8000000303c820 */ /* 0x000fe20000400000 */
[----:B0-----:R-:W-:Y:S01]  /*03e0*/  FMUL R11, R11, R2 ;  /* 0x000000020b0b7220 */ /* 0x001fe20000400000 */
[----:B-----5:R-:W-:Y:S02]  /*03f0*/  FADD R6, R17, -R6 ;  /* 0x8000000611067221 */ /* 0x020fe40000000000 */
[----:B------:R-:W-:Y:S01]  /*0400*/  FADD R7, R4, -R7 ;  /* 0x8000000704077221 */ /* 0x000fe20000000000 */
[----:B-1----:R-:W-:Y:S01]  /*0410*/  FMUL R2, R18, R3 ;  /* 0x0000000312027220 */ /* 0x002fe20000400000 */
[----:B------:R-:W-:-:S03]  /*0420*/  FMUL R11, R6, R11 ;  /* 0x0000000b060b7220 */ /* 0x000fc60000400000 */
[----:B------:R-:W-:Y:S01]  /*0430*/  FMUL R2, R7, R2 ;  /* 0x0000000207027220 */ /* 0x000fe20000400000 */
[----:B---3--:R-:W-:-:S03]  /*0440*/  FFMA R11, R11, R12, R14 ;  /* 0x0000000c0b0b7223 */ /* 0x008fc6000000000e */
[----:B------:R-:W-:Y:S02]  /*0450*/  FFMA R2, R2, R13, R15 ;  /* 0x0000000d02027223 */ /* 0x000fe4000000000f */
[----:B------:R-:W-:-:S03]  /*0460*/  FSETP.GEU.AND P1, PT, R11, RZ, PT ;  /* 0x000000ff0b00720b */ /* 0x000fc60003f2e000 */
[C---:B------:R-:W-:Y:S02]  /*0470*/  FSETP.GEU.AND P2, PT, R2.reuse, RZ, PT ;  /* 0x000000ff0200720b */ /* 0x040fe40003f4e000 */
[----:B------:R-:W-:Y:S02]  /*0480*/  FSEL R11, R11, RZ, P1 ;  /* 0x000000ff0b0b7208 */ /* 0x000fe40000800000 */
[----:B------:R-:W-:Y:S02]  /*0490*/  FSEL R2, R2, RZ, P2 ;  /* 0x000000ff02027208 */ /* 0x000fe40001000000 */
[----:B------:R-:W-:Y:S02]  /*04a0*/  FSEL R11, R11, RZ, !P0 ;  /* 0x000000ff0b0b7208 */ /* 0x000fe40004000000 */
[----:B------:R-:W-:-:S03]  /*04b0*/  FSEL R3, R2, RZ, !P0 ;  /* 0x000000ff02037208 */ /* 0x000fc60004000000 */
[----:B------:R-:W0:Y:S04]  /*04c0*/  SHFL.BFLY PT, R2, R11, 0x10, 0x1f ;  /* 0x0e001f000b027f89 */ /* 0x000e2800000e0000 */
[----:B------:R-:W1:Y:S01]  /*04d0*/  SHFL.BFLY PT, R6, R3, 0x10, 0x1f ;  /* 0x0e001f0003067f89 */ /* 0x000e6200000e0000 */
[----:B0-----:R-:W-:Y:S01]  /*04e0*/  FADD R4, R11, R2 ;  /* 0x000000020b047221 */ /* 0x001fe20000000000 */
[----:B-1----:R-:W-:-:S04]  /*04f0*/  FADD R7, R3, R6 ;  /* 0x0000000603077221 */ /* 0x002fc80000000000 */
[----:B------:R-:W0:Y:S04]  /*0500*/  SHFL.BFLY PT, R5, R4, 0x8, 0x1f ;  /* 0x0d001f0004057f89 */ /* 0x000e2800000e0000 */
[----:B------:R-:W1:Y:S01]  /*0510*/  SHFL.BFLY PT, R2, R7, 0x8, 0x1f ;  /* 0x0d001f0007027f89 */ /* 0x000e6200000e0000 */
[----:B0-----:R-:W-:Y:S01]  /*0520*/  FADD R5, R4, R5 ;  /* 0x0000000504057221 */ /* 0x001fe20000000000 */
[----:B-1----:R-:W-:-:S04]  /*0530*/  FADD R12, R7, R2 ;  /* 0x00000002070c7221 */ /* 0x002fc80000000000 */
[----:B------:R-:W0:Y:S04]  /*0540*/  SHFL.BFLY PT, R6, R5, 0x4, 0x1f ;  /* 0x0c801f0005067f89 */ /* 0x000e2800000e0000 */
[----:B------:R-:W1:Y:S01]  /*0550*/  SHFL.BFLY PT, R13, R12, 0x4, 0x1f ;  /* 0x0c801f000c0d7f89 */ /* 0x000e6200000e0000 */
[----:B------:R-:W-:Y:S02]  /*0560*/  LOP3.LUT R2, R0, 0x1f, RZ, 0xc0, !PT ;  /* 0x0000001f00027812 */ /* 0x000fe400078ec0ff */
[----:B------:R-:W-:Y:S02]  /*0570*/  SHF.R.U32.HI R3, RZ, 0x3, R0 ;  /* 0x00000003ff037819 */ /* 0x000fe40000011600 */
[----:B------:R-:W-:Y:S01]  /*0580*/  ISETP.GE.U32.AND P0, PT, R2, 0x4, PT ;  /* 0x000000040200780c */ /* 0x000fe20003f06070 */
[----:B------:R-:W-:Y:S01]  /*0590*/  IMAD.SHL.U32 R4, R8, 0x8, RZ ;  /* 0x0000000808047824 */ /* 0x000fe200078e00ff */
[----:B------:R-:W-:-:S04]  /*05a0*/  LOP3.LUT R7, R3, 0x4, RZ, 0xc0, !PT ;  /* 0x0000000403077812 */ /* 0x000fc800078ec0ff */
[----:B------:R-:W-:Y:S01]  /*05b0*/  LOP3.LUT R2, R4, R7, RZ, 0xfc, !PT ;  /* 0x0000000704027212 */ /* 0x000fe200078efcff */
[----:B0-----:R-:W-:Y:S01]  /*05c0*/  FADD R11, R5, R6 ;  /* 0x00000006050b7221 */ /* 0x001fe20000000000 */
[----:B-1----:R-:W-:-:S05]  /*05d0*/  FADD R13, R12, R13 ;  /* 0x0000000d0c0d7221 */ /* 0x002fca0000000000 */
[----:B------:R-:W-:Y:S04]  /*05e0*/  @!P0 STS [R2+UR4], R11 ;  /* 0x0000000b02008988 */ /* 0x000fe80008000804 */
[----:B------:R-:W-:Y:S01]  /*05f0*/  @!P0 STS [R2+UR4+0x8], R13 ;  /* 0x0000080d02008988 */ /* 0x000fe20008000804 */
[----:B------:R-:W-:Y:S01]  /*0600*/  BAR.SYNC.DEFER_BLOCKING 0x0 ;  /* 0x0000000000007b1d */ /* 0x000fe20000010000 */
[C---:B------:R-:W-:Y:S02]  /*0610*/  ISETP.GE.AND P1, PT, R0.reuse, 0x10, PT ;  /* 0x000000100000780c */ /* 0x040fe40003f26270 */
[----:B------:R-:W-:-:S11]  /*0620*/  LEA R3, R0, UR4, 0x2 ;  /* 0x0000000400037c11 */ /* 0x000fd6000f8e10ff */
[----:B------:R-:W0:Y:S01]  /*0630*/  @!P1 LDS R10, [R3] ;  /* 0x00000000030a9984 */ /* 0x000e220000000800 */
[----:B------:R-:W-:-:S04]  /*0640*/  LOP3.LUT R6, R0, 0x1, RZ, 0xc0, !PT ;  /* 0x0000000100067812 */ /* 0x000fc800078ec0ff */
[----:B------:R-:W-:-:S04]  /*0650*/  ISETP.NE.U32.AND P0, PT, R6, 0x1, PT ;  /* 0x000000010600780c */ /* 0x000fc80003f05070 */
[----:B------:R-:W-:Y:S01]  /*0660*/  ISETP.LT.AND P0, PT, R0, 0x10, P0 ;  /* 0x000000100000780c */ /* 0x000fe20000701270 */
[----:B0-----:R-:W0:Y:S02]  /*0670*/  SHFL.BFLY PT, R5, R10, 0x1, 0x1f ;  /* 0x0c201f000a057f89 */ /* 0x001e2400000e0000 */
[----:B0-----:R-:W-:-:S10]  /*0680*/  FADD R6, R10, R5 ;  /* 0x000000050a067221 */ /* 0x001fd40000000000 */
[----:B------:R0:W-:Y:S01]  /*0690*/  @P0 STS [R3], R6 ;  /* 0x0000000603000388 */ /* 0x0001e20000000800 */
[----:B------:R-:W-:Y:S06]  /*06a0*/  BAR.SYNC.DEFER_BLOCKING 0x0 ;  /* 0x0000000000007b1d */ /* 0x000fec0000010000 */
[----:B------:R-:W-:Y:S04]  /*06b0*/  LDS R12, [R4+UR4] ;  /* 0x00000004040c7984 */ /* 0x000fe80008000800 */
[----:B------:R-:W1:Y:S01]  /*06c0*/  LDS R13, [R4+UR4+0x8] ;  /* 0x00000804040d7984 */ /* 0x000e620008000800 */
[----:B------:R-:W-:-:S04]  /*06d0*/  VIADD R5, R4, UR4 ;  /* 0x0000000404057c36 */ /* 0x000fc80008000000 */
[----:B------:R-:W-:Y:S01]  /*06e0*/  IMAD R5, R8, -0x4, R5 ;  /* 0xfffffffc08057824 */ /* 0x000fe200078e0205 */
[----:B------:R-:W-:Y:S01]  /*06f0*/  BAR.SYNC.DEFER_BLOCKING 0x0 ;  /* 0x0000000000007b1d */ /* 0x000fe20000010000 */
[----:B------:R-:W-:-:S04]  /*0700*/  LOP3.LUT R2, R0, 0x7, RZ, 0xc0, !PT ;  /* 0x0000000700027812 */ /* 0x000fc800078ec0ff */
[----:B------:R-:W-:Y:S02]  /*0710*/  LEA R8, R2, UR4, 0x2 ;  /* 0x0000000402087c11 */ /* 0x000fe4000f8e10ff */
[----:B0-----:R-:W-:Y:S01]  /*0720*/  SHF.R.U32.HI R6, RZ, 0x3, R0 ;  /* 0x00000003ff067819 */ /* 0x001fe20000011600 */
[----:B------:R-:W0:Y:S01]  /*0730*/  LDC.64 R2, c[0x0][0x210] ;  /* 0x00008400ff027b82 */ /* 0x000e220000000a00 */
[----:B-1----:R1:W-:Y:S07]  /*0740*/  STS.64 [R5], R12 ;  /* 0x0000000c05007388 */ /* 0x0023ee0000000a00 */
[----:B------:R-:W-:Y:S01]  /*0750*/  BAR.SYNC.DEFER_BLOCKING 0x0 ;  /* 0x0000000000007b1d */ /* 0x000fe20000010000 */
[----:B------:R-:W-:-:S02]  /*0760*/  SGXT.U32 R4, R6, 0x2 ;  /* 0x000000020604781a */ /* 0x000fc40000000000 */
[----:B------:R-:W-:Y:S02]  /*0770*/  LOP3.LUT R9, R9, 0x7, R0, 0xf8, !PT ;  /* 0x0000000709097812 */ /* 0x000fe400078ef800 */
[----:B------:R-:W-:-:S04]  /*0780*/  LOP3.LUT P0, RZ, R7, R4, RZ, 0xfc, !PT ;  /* 0x0000000407ff7212 */ /* 0x000fc8000780fcff */
[C---:B------:R-:W-:Y:S01]  /*0790*/  ISETP.LT.AND P0, PT, R9.reuse, 0x200, !P0 ;  /* 0x000002000900780c */ /* 0x040fe20004701270 */
[----:B------:R-:W2:Y:S01]  /*07a0*/  LDS R8, [R8] ;  /* 0x0000000008087984 */ /* 0x000ea20000000800 */
[----:B0-----:R-:W-:Y:S01]  /*07b0*/  IMAD.WIDE R2, R9, 0x4, R2 ;  /* 0x0000000409027825 */ /* 0x001fe200078e0202 */
[----:B------:R-:W-:Y:S10]  /*07c0*/  BAR.SYNC.DEFER_BLOCKING 0x0 ;  /* 0x0000000000007b1d */ /* 0x000ff40000010000 */
[----:B-1----:R-:W-:Y:S05]  /*07d0*/  @!P0 EXIT ;  /* 0x000000000000894d */ /* 0x002fea0003800000 */
[----:B--2---:R-:W-:-:S05]  /*07e0*/  FMUL R5, R8, 0.0625 ;  /* 0x3d80000008057820 */ /* 0x004fca0000400000 */
[----:B------:R-:W-:Y:S01]  /*07f0*/  STG.E desc[UR6][R2.64], R5 ;  /* 0x0000000502007986 */ /* 0x000fe2000c101906 */
[----:B------:R-:W-:Y:S05]  /*0800*/  EXIT ;  /* 0x000000000000794d */ /* 0x000fea0003800000 */
.L_x_0:
[----:B------:R-:W-:-:S00]  /*0810*/  BRA `(.L_x_0) ;  /* 0xfffffffc00fc7947 */ /* 0x000fc0000383ffff */
[----:B------:R-:W-:-:S00]  /*0820*/  NOP ;  /* 0x0000000000007918 */ /* 0x000fc00000000000 */
        /* <DEDUP_REMOVED lines=13> */
.L_x_1:


//--------------------- .nv.global.init           --------------------------
	.section	.nv.global.init,"aw",@progbits
.nv.global.init:
	.type		_$_str,@object
	.size		_$_str,(_$_str_$_2 - _$_str)
_$_str:
        /*0000*/ 	.byte	0x5f, 0x5f, 0x43, 0x55, 0x44, 0x41, 0x5f, 0x46, 0x54, 0x5a, 0x00
	.type		_$_str_$_2,@object
	.size		_$_str_$_2,(.L_1 - _$_str_$_2)
_$_str_$_2:
        /*000b*/ 	.byte	0x5f, 0x5f, 0x43, 0x55, 0x44, 0x41, 0x5f, 0x50, 0x52, 0x45, 0x43, 0x5f, 0x53, 0x51, 0x52, 0x54
        /*001b*/ 	.byte	0x00
.L_1:


//--------------------- .nv.shared.triton_per_fused__native_batch_norm_legit_no_training_mean_relu_14 --------------------------
	.section	.nv.shared.triton_per_fused__native_batch_norm_legit_no_training_mean_relu_14,"aw",@nobits
	.sectionflags	@""
	.align	16
	.zero		1024


//--------------------- .nv.constant0.triton_per_fused__native_batch_norm_legit_no_training_mean_relu_14 --------------------------
	.section	.nv.constant0.triton_per_fused__native_batch_norm_legit_no_training_mean_relu_14,"a",@progbits
	.sectionflags	@""
	.align	4
.nv.constant0.triton_per_fused__native_batch_norm_legit_no_training_mean_relu_14:
	.zero		584
